	.headerflags	@"EF_CUDA_TEXMODE_UNIFIED EF_CUDA_64BIT_ADDRESS EF_CUDA_ACCELERATORS EF_CUDA_SM90 EF_CUDA_VIRTUAL_SM(EF_CUDA_SM90)"
	.elftype	@"ET_EXEC"


//--------------------- .nv.info                  --------------------------
	.section	.nv.info,"",@"SHT_CUDA_INFO"
	.align	4


	//----- nvinfo : EIATTR_REGCOUNT
	.align		4
        /*0000*/ 	.byte	0x04, 0x2f
        /*0002*/ 	.short	(.L_1 - .L_0)
	.align		4
.L_0:
        /*0004*/ 	.word	index@(triton_poi_fused_div_sum_0)
        /*0008*/ 	.word	0x00000018


	//----- nvinfo : EIATTR_MIN_STACK_SIZE
	.align		4
.L_1:
        /*000c*/ 	.byte	0x04, 0x12
        /*000e*/ 	.short	(.L_3 - .L_2)
	.align		4
.L_2:
        /*0010*/ 	.word	index@(triton_poi_fused_div_sum_0)
        /*0014*/ 	.word	0x00000000


	//----- nvinfo : EIATTR_FRAME_SIZE
	.align		4
.L_3:
        /*0018*/ 	.byte	0x04, 0x11
        /*001a*/ 	.short	(.L_5 - .L_4)
	.align		4
.L_4:
        /*001c*/ 	.word	index@(triton_poi_fused_div_sum_0)
        /*0020*/ 	.word	0x00000000


	//----- nvinfo : EIATTR_MIN_STACK_SIZE
	.align		4
.L_5:
        /*0024*/ 	.byte	0x04, 0x12
        /*0026*/ 	.short	(.L_7 - .L_6)
	.align		4
.L_6:
        /*0028*/ 	.word	index@(triton_poi_fused_div_sum_0)
        /*002c*/ 	.word	0x00000000
.L_7:


//--------------------- .nv.info.triton_poi_fused_div_sum_0 --------------------------
	.section	.nv.info.triton_poi_fused_div_sum_0,"",@"SHT_CUDA_INFO"
	.sectionflags	@""
	.align	4


	//----- nvinfo : EIATTR_CUDA_API_VERSION
	.align		4
        /*0000*/ 	.byte	0x04, 0x37
        /*0002*/ 	.short	(.L_9 - .L_8)
.L_8:
        /*0004*/ 	.word	0x0000007c


	//----- nvinfo : EIATTR_KPARAM_INFO
	.align		4
.L_9:
        /*0008*/ 	.byte	0x04, 0x17
        /*000a*/ 	.short	(.L_11 - .L_10)
.L_10:
        /*000c*/ 	.word	0x00000000
        /*0010*/ 	.short	0x0003
        /*0012*/ 	.short	0x0018
        /*0014*/ 	.byte	0x00, 0xf0, 0x11, 0x00


	//----- nvinfo : EIATTR_KPARAM_INFO
	.align		4
.L_11:
        /*0018*/ 	.byte	0x04, 0x17
        /*001a*/ 	.short	(.L_13 - .L_12)
.L_12:
        /*001c*/ 	.word	0x00000000
        /*0020*/ 	.short	0x0002
        /*0022*/ 	.short	0x0010
        /*0024*/ 	.byte	0x00, 0xf4, 0x21, 0x00


	//----- nvinfo : EIATTR_KPARAM_INFO
	.align		4
.L_13:
        /*0028*/ 	.byte	0x04, 0x17
        /*002a*/ 	.short	(.L_15 - .L_14)
.L_14:
        /*002c*/ 	.word	0x00000000
        /*0030*/ 	.short	0x0001
        /*0032*/ 	.short	0x0008
        /*0034*/ 	.byte	0x00, 0xf4, 0x21, 0x00


	//----- nvinfo : EIATTR_KPARAM_INFO
	.align		4
.L_15:
        /*0038*/ 	.byte	0x04, 0x17
        /*003a*/ 	.short	(.L_17 - .L_16)
.L_16:
        /*003c*/ 	.word	0x00000000
        /*0040*/ 	.short	0x0000
        /*0042*/ 	.short	0x0000
        /*0044*/ 	.byte	0x00, 0xf4, 0x21, 0x00


	//----- nvinfo : EIATTR_SPARSE_MMA_MASK
	.align		4
.L_17:
        /*0048*/ 	.byte	0x03, 0x50
        /*004a*/ 	.short	0x0000


	//----- nvinfo : EIATTR_MAXREG_COUNT
	.align		4
        /*004c*/ 	.byte	0x03, 0x1b
        /*004e*/ 	.short	0x00ff


	//----- nvinfo : EIATTR_EXIT_INSTR_OFFSETS
	.align		4
        /*0050*/ 	.byte	0x04, 0x1c
        /*0052*/ 	.short	(.L_19 - .L_18)


	//   ....[0]....
.L_18:
        /*0054*/ 	.word	0x000003b0


	//   ....[1]....
        /*0058*/ 	.word	0x000003d0


	//----- nvinfo : EIATTR_REQNTID
	.align		4
.L_19:
        /*005c*/ 	.byte	0x04, 0x10
        /*005e*/ 	.short	(.L_21 - .L_20)
.L_20:
        /*0060*/ 	.word	0x00000080
        /*0064*/ 	.word	0x00000001
        /*0068*/ 	.word	0x00000001


	//----- nvinfo : EIATTR_CBANK_PARAM_SIZE
	.align		4
.L_21:
        /*006c*/ 	.byte	0x03, 0x19
        /*006e*/ 	.short	0x001c


	//----- nvinfo : EIATTR_PARAM_CBANK
	.align		4
        /*0070*/ 	.byte	0x04, 0x0a
        /*0072*/ 	.short	(.L_23 - .L_22)
	.align		4
.L_22:
        /*0074*/ 	.word	index@(.nv.constant0.triton_poi_fused_div_sum_0)
        /*0078*/ 	.short	0x0210
        /*007a*/ 	.short	0x001c


	//----- nvinfo : EIATTR_SW_WAR
	.align		4
.L_23:
        /*007c*/ 	.byte	0x04, 0x36
        /*007e*/ 	.short	(.L_25 - .L_24)
.L_24:
        /*0080*/ 	.word	0x00000008
.L_25:


//--------------------- .nv.callgraph             --------------------------
	.section	.nv.callgraph,"",@"SHT_CUDA_CALLGRAPH"
	.align	4
	.sectionentsize	8
	.align		4
        /*0000*/ 	.word	0x00000000
	.align		4
        /*0004*/ 	.word	0xffffffff
	.align		4
        /*0008*/ 	.word	0x00000000
	.align		4
        /*000c*/ 	.word	0xfffffffe
	.align		4
        /*0010*/ 	.word	0x00000000
	.align		4
        /*0014*/ 	.word	0xfffffffd
	.align		4
        /*0018*/ 	.word	0x00000000
	.align		4
        /*001c*/ 	.word	0xfffffffc


//--------------------- .text.triton_poi_fused_div_sum_0 --------------------------
	.section	.text.triton_poi_fused_div_sum_0,"ax",@progbits
	.align	128
        .global         triton_poi_fused_div_sum_0
        .type           triton_poi_fused_div_sum_0,@function
        .size           triton_poi_fused_div_sum_0,(.L_x_1 - triton_poi_fused_div_sum_0)
        .other          triton_poi_fused_div_sum_0,@"STO_CUDA_ENTRY STV_DEFAULT"
triton_poi_fused_div_sum_0:
.text.triton_poi_fused_div_sum_0:
[----:B------:R-:W0:Y:S02]  /*0000*/  LDC R1, c[0x0][0x28] ;  /* 0x00000a00ff017b82 */ /* 0x000e240000000800 */
[----:B------:R-:W1:Y:S01]  /*0010*/  S2R R0, SR_TID.X ;  /* 0x0000000000007919 */ /* 0x000e620000002100 */
[----:B------:R-:W2:Y:S01]  /*0020*/  LDC.64 R10, c[0x0][0x218] ;  /* 0x00008600ff0a7b82 */ /* 0x000ea20000000a00 */
[----:B------:R-:W-:Y:S01]  /*0030*/  ULDC.64 UR4, c[0x0][0x208] ;  /* 0x0000820000047ab9 */ /* 0x000fe20000000a00 */
[----:B------:R-:W3:Y:S01]  /*0040*/  S2R R3, SR_CTAID.X ;  /* 0x0000000000037919 */ /* 0x000ee20000002500 */
[----:B-1----:R-:W-:-:S04]  /*0050*/  SHF.L.U32 R0, R0, 0x1, RZ ;  /* 0x0000000100007819 */ /* 0x002fc800000006ff */
[----:B------:R-:W-:-:S04]  /*0060*/  LOP3.LUT R0, R0, 0xfe, RZ, 0xc0, !PT ;  /* 0x000000fe00007812 */ /* 0x000fc800078ec0ff */
[----:B---3--:R-:W-:Y:S02]  /*0070*/  LEA R0, R3, R0, 0x8 ;  /* 0x0000000003007211 */ /* 0x008fe400078e40ff */
[----:B------:R-:W1:Y:S02]  /*0080*/  LDC.64 R2, c[0x0][0x210] ;  /* 0x00008400ff027b82 */ /* 0x000e640000000a00 */
[----:B------:R-:W-:Y:S02]  /*0090*/  SHF.R.S32.HI R5, RZ, 0x1f, R0 ;  /* 0x0000001fff057819 */ /* 0x000fe40000011400 */
[----:B------:R-:W-:Y:S02]  /*00a0*/  ISETP.GE.AND P4, PT, R0, 0x100, PT ;  /* 0x000001000000780c */ /* 0x000fe40003f86270 */
[----:B------:R-:W-:-:S04]  /*00b0*/  LEA.HI R5, R5, R0, RZ, 0x2 ;  /* 0x0000000005057211 */ /* 0x000fc800078f10ff */
[----:B------:R-:W-:Y:S02]  /*00c0*/  SHF.R.S32.HI R7, RZ, 0x2, R5 ;  /* 0x00000002ff077819 */ /* 0x000fe40000011405 */
[----:B------:R-:W-:Y:S02]  /*00d0*/  LOP3.LUT R9, R5, 0xfffffffc, RZ, 0xc0, !PT ;  /* 0xfffffffc05097812 */ /* 0x000fe400078ec0ff */
[----:B------:R-:W-:Y:S01]  /*00e0*/  CS2R R4, SRZ ;  /* 0x0000000000047805 */ /* 0x000fe2000001ff00 */
[----:B--2---:R-:W-:Y:S01]  /*00f0*/  IMAD.WIDE R10, R7, 0x4, R10 ;  /* 0x00000004070a7825 */ /* 0x004fe200078e020a */
[----:B------:R-:W-:-:S04]  /*0100*/  IADD3 R6, R0, -R9, RZ ;  /* 0x8000000900067210 */ /* 0x000fc80007ffe0ff */
[----:B------:R-:W2:Y:S01]  /*0110*/  @!P4 LDG.E.EL R4, desc[UR4][R10.64] ;  /* 0x000000040a04c981 */ /* 0x000ea2000c2e1900 */
[----:B------:R-:W-:-:S03]  /*0120*/  LEA R17, R7, R6, 0x4 ;  /* 0x0000000607117211 */ /* 0x000fc600078e20ff */
[----:B------:R3:W4:Y:S01]  /*0130*/  @!P4 LDG.E.EL R5, desc[UR4][R10.64] ;  /* 0x000000040a05c981 */ /* 0x000722000c2e1900 */
[----:B------:R-:W-:Y:S02]  /*0140*/  IADD3 R15, R17, 0x4, RZ ;  /* 0x00000004110f7810 */ /* 0x000fe40007ffe0ff */
[----:B------:R-:W-:Y:S02]  /*0150*/  CS2R R6, SRZ ;  /* 0x0000000000067805 */ /* 0x000fe4000001ff00 */
[----:B------:R-:W-:Y:S01]  /*0160*/  CS2R R8, SRZ ;  /* 0x0000000000087805 */ /* 0x000fe2000001ff00 */
[----:B-1----:R-:W-:Y:S01]  /*0170*/  IMAD.WIDE R12, R17, 0x4, R2 ;  /* 0x00000004110c7825 */ /* 0x002fe200078e0202 */
[----:B------:R-:W-:-:S03]  /*0180*/  IADD3 R19, R17, 0x8, RZ ;  /* 0x0000000811137810 */ /* 0x000fc60007ffe0ff */
[--C-:B------:R-:W-:Y:S01]  /*0190*/  IMAD.WIDE R14, R15, 0x4, R2.reuse ;  /* 0x000000040f0e7825 */ /* 0x100fe200078e0202 */
[----:B------:R-:W-:Y:S02]  /*01a0*/  IADD3 R21, R17, 0xc, RZ ;  /* 0x0000000c11157810 */ /* 0x000fe40007ffe0ff */
[----:B---3--:R-:W-:Y:S01]  /*01b0*/  CS2R R10, SRZ ;  /* 0x00000000000a7805 */ /* 0x008fe2000001ff00 */
[----:B------:R1:W3:Y:S01]  /*01c0*/  @!P4 LDG.E.64 R6, desc[UR4][R12.64] ;  /* 0x000000040c06c981 */ /* 0x0002e2000c1e1b00 */
[----:B------:R-:W-:-:S03]  /*01d0*/  IMAD.WIDE R16, R19, 0x4, R2 ;  /* 0x0000000413107825 */ /* 0x000fc600078e0202 */
[----:B------:R-:W3:Y:S01]  /*01e0*/  @!P4 LDG.E.64 R8, desc[UR4][R14.64] ;  /* 0x000000040e08c981 */ /* 0x000ee2000c1e1b00 */
[----:B------:R-:W-:Y:S01]  /*01f0*/  IMAD.WIDE R18, R21, 0x4, R2 ;  /* 0x0000000415127825 */ /* 0x000fe200078e0202 */
[----:B------:R-:W-:Y:S02]  /*0200*/  CS2R R2, SRZ ;  /* 0x0000000000027805 */ /* 0x000fe4000001ff00 */
[----:B------:R-:W5:Y:S01]  /*0210*/  @!P4 LDG.E.64 R10, desc[UR4][R16.64] ;  /* 0x00000004100ac981 */ /* 0x000f62000c1e1b00 */
[----:B-1----:R-:W1:Y:S03]  /*0220*/  LDC.64 R12, c[0x0][0x220] ;  /* 0x00008800ff0c7b82 */ /* 0x002e660000000a00 */
[----:B------:R-:W5:Y:S01]  /*0230*/  @!P4 LDG.E.64 R2, desc[UR4][R18.64] ;  /* 0x000000041202c981 */ /* 0x000f62000c1e1b00 */
[----:B-1----:R-:W-:Y:S01]  /*0240*/  IMAD.WIDE R12, R0, 0x4, R12 ;  /* 0x00000004000c7825 */ /* 0x002fe200078e020c */
[----:B--2---:R-:W-:-:S02]  /*0250*/  FSETP.GT.AND P0, PT, |R4|, 8.50705917302346158658e+37, PT ;  /* 0x7e8000000400780b */ /* 0x004fc40003f04200 */
[----:B------:R-:W-:Y:S02]  /*0260*/  FSETP.GEU.AND P2, PT, |R4|, 1.175494350822287508e-38, PT ;  /* 0x008000000400780b */ /* 0x000fe40003f4e200 */
[C---:B----4-:R-:W-:Y:S02]  /*0270*/  FSETP.GT.AND P1, PT, |R5|.reuse, 8.50705917302346158658e+37, PT ;  /* 0x7e8000000500780b */ /* 0x050fe40003f24200 */
[----:B------:R-:W-:-:S07]  /*0280*/  FSETP.GEU.AND P3, PT, |R5|, 1.175494350822287508e-38, PT ;  /* 0x008000000500780b */ /* 0x000fce0003f6e200 */
[----:B------:R-:W-:-:S04]  /*0290*/  @P0 FMUL R4, R4, 0.25 ;  /* 0x3e80000004040820 */ /* 0x000fc80000400000 */
[----:B------:R-:W-:Y:S01]  /*02a0*/  @P1 FMUL R5, R5, 0.25 ;  /* 0x3e80000005051820 */ /* 0x000fe20000400000 */
[----:B------:R-:W-:Y:S01]  /*02b0*/  @!P2 FMUL R4, R4, 16777216 ;  /* 0x4b8000000404a820 */ /* 0x000fe20000400000 */
[----:B---3--:R-:W-:Y:S01]  /*02c0*/  FADD R15, R8, R6 ;  /* 0x00000006080f7221 */ /* 0x008fe20000000000 */
[----:B------:R-:W-:Y:S01]  /*02d0*/  FADD R6, R9, R7 ;  /* 0x0000000709067221 */ /* 0x000fe20000000000 */
[----:B------:R-:W-:Y:S01]  /*02e0*/  @!P3 FMUL R5, R5, 16777216 ;  /* 0x4b8000000505b820 */ /* 0x000fe20000400000 */
[----:B------:R-:W1:Y:S01]  /*02f0*/  MUFU.RCP R21, R4 ;  /* 0x0000000400157308 */ /* 0x000e620000001000 */
[----:B-----5:R-:W-:Y:S01]  /*0300*/  FADD R15, R15, R10 ;  /* 0x0000000a0f0f7221 */ /* 0x020fe20000000000 */
[----:B------:R-:W-:-:S03]  /*0310*/  FADD R6, R6, R11 ;  /* 0x0000000b06067221 */ /* 0x000fc60000000000 */
[----:B------:R-:W-:Y:S01]  /*0320*/  FADD R2, R15, R2 ;  /* 0x000000020f027221 */ /* 0x000fe20000000000 */
[----:B------:R-:W-:Y:S02]  /*0330*/  FADD R3, R6, R3 ;  /* 0x0000000306037221 */ /* 0x000fe40000000000 */
[----:B------:R-:W2:Y:S01]  /*0340*/  MUFU.RCP R8, R5 ;  /* 0x0000000500087308 */ /* 0x000ea20000001000 */
[----:B------:R-:W-:Y:S01]  /*0350*/  @P0 FMUL R2, R2, 0.25 ;  /* 0x3e80000002020820 */ /* 0x000fe20000400000 */
[----:B------:R-:W-:-:S03]  /*0360*/  @P1 FMUL R3, R3, 0.25 ;  /* 0x3e80000003031820 */ /* 0x000fc60000400000 */
[----:B------:R-:W-:Y:S01]  /*0370*/  @!P2 FMUL R2, R2, 16777216 ;  /* 0x4b8000000202a820 */ /* 0x000fe20000400000 */
[----:B------:R-:W-:-:S03]  /*0380*/  @!P3 FMUL R3, R3, 16777216 ;  /* 0x4b8000000303b820 */ /* 0x000fc60000400000 */
[----:B-1----:R-:W-:Y:S01]  /*0390*/  FMUL R2, R21, R2 ;  /* 0x0000000215027220 */ /* 0x002fe20000400000 */
[----:B--2---:R-:W-:Y:S01]  /*03a0*/  FMUL R3, R8, R3 ;  /* 0x0000000308037220 */ /* 0x004fe20000400000 */
[----:B------:R-:W-:Y:S06]  /*03b0*/  @P4 EXIT ;  /* 0x000000000000494d */ /* 0x000fec0003800000 */
[----:B------:R-:W-:Y:S01]  /*03c0*/  STG.E.64 desc[UR4][R12.64], R2 ;  /* 0x000000020c007986 */ /* 0x000fe2000c101b04 */
[----:B------:R-:W-:Y:S05]  /*03d0*/  EXIT ;  /* 0x000000000000794d */ /* 0x000fea0003800000 */
.L_x_0:
[----:B------:R-:W-:-:S00]  /*03e0*/  BRA `(.L_x_0) ;  /* 0xfffffffc00fc7947 */ /* 0x000fc0000383ffff */
[----:B------:R-:W-:-:S00]  /*03f0*/  NOP ;  /* 0x0000000000007918 */ /* 0x000fc00000000000 */
        /* <DEDUP_REMOVED lines=8> */
.L_x_1:


//--------------------- .nv.constant0.triton_poi_fused_div_sum_0 --------------------------
	.section	.nv.constant0.triton_poi_fused_div_sum_0,"a",@progbits
	.sectionflags	@""
	.align	4
.nv.constant0.triton_poi_fused_div_sum_0:
	.zero		556
